//
// Generated by NVIDIA NVVM Compiler
//
// Compiler Build ID: CL-36424714
// Cuda compilation tools, release 13.0, V13.0.88
// Based on NVVM 20.0.0
//

.version 9.0
.target sm_100
.address_size 64

	// .globl	_Z12mandelKernelffffPiiii

.visible .entry _Z12mandelKernelffffPiiii(
	.param .f32 _Z12mandelKernelffffPiiii_param_0,
	.param .f32 _Z12mandelKernelffffPiiii_param_1,
	.param .f32 _Z12mandelKernelffffPiiii_param_2,
	.param .f32 _Z12mandelKernelffffPiiii_param_3,
	.param .u64 .ptr .align 1 _Z12mandelKernelffffPiiii_param_4,
	.param .u32 _Z12mandelKernelffffPiiii_param_5,
	.param .u32 _Z12mandelKernelffffPiiii_param_6,
	.param .u32 _Z12mandelKernelffffPiiii_param_7
)
{
	.reg .pred 	%p<7>;
	.reg .b32 	%r<22>;
	.reg .b32 	%f<20>;
	.reg .b64 	%rd<5>;

	ld.param.f32 	%f9, [_Z12mandelKernelffffPiiii_param_0];
	ld.param.f32 	%f10, [_Z12mandelKernelffffPiiii_param_1];
	ld.param.f32 	%f11, [_Z12mandelKernelffffPiiii_param_2];
	ld.param.f32 	%f12, [_Z12mandelKernelffffPiiii_param_3];
	ld.param.u64 	%rd1, [_Z12mandelKernelffffPiiii_param_4];
	ld.param.u32 	%r7, [_Z12mandelKernelffffPiiii_param_5];
	ld.param.u32 	%r9, [_Z12mandelKernelffffPiiii_param_6];
	ld.param.u32 	%r8, [_Z12mandelKernelffffPiiii_param_7];
	mov.u32 	%r11, %ctaid.x;
	mov.u32 	%r12, %ntid.x;
	mov.u32 	%r13, %tid.x;
	mad.lo.s32 	%r1, %r11, %r12, %r13;
	mov.u32 	%r14, %ctaid.y;
	mov.u32 	%r15, %ntid.y;
	mov.u32 	%r16, %tid.y;
	mad.lo.s32 	%r17, %r14, %r15, %r16;
	setp.ge.s32 	%p1, %r1, %r7;
	setp.ge.s32 	%p2, %r17, %r9;
	or.pred  	%p3, %p1, %p2;
	@%p3 bra 	$L__BB0_6;
	cvt.rn.f32.s32 	%f13, %r1;
	fma.rn.f32 	%f1, %f11, %f13, %f9;
	cvt.rn.f32.u32 	%f14, %r17;
	fma.rn.f32 	%f2, %f12, %f14, %f10;
	mad.lo.s32 	%r3, %r7, %r17, %r1;
	setp.lt.s32 	%p4, %r8, 1;
	mov.b32 	%r21, 0;
	@%p4 bra 	$L__BB0_5;
	mov.b32 	%r20, 0;
	mov.f32 	%f18, %f2;
	mov.f32 	%f19, %f1;
$L__BB0_3:
	mul.f32 	%f5, %f19, %f19;
	mul.f32 	%f6, %f18, %f18;
	add.f32 	%f15, %f5, %f6;
	setp.gt.f32 	%p5, %f15, 0f40800000;
	mov.u32 	%r21, %r20;
	@%p5 bra 	$L__BB0_5;
	sub.f32 	%f16, %f5, %f6;
	add.f32 	%f17, %f19, %f19;
	add.f32 	%f19, %f1, %f16;
	fma.rn.f32 	%f18, %f17, %f18, %f2;
	add.s32 	%r20, %r20, 1;
	setp.ne.s32 	%p6, %r20, %r8;
	mov.u32 	%r21, %r8;
	@%p6 bra 	$L__BB0_3;
$L__BB0_5:
	cvta.to.global.u64 	%rd2, %rd1;
	mul.wide.s32 	%rd3, %r3, 4;
	add.s64 	%rd4, %rd2, %rd3;
	st.global.u32 	[%rd4], %r21;
$L__BB0_6:
	ret;

}


// ===== COMPILED SASS (sm_100) =====

	.target	sm_100

	.elftype	@"ET_EXEC"


//--------------------- .note.nv.tkinfo           --------------------------
	.section	.note.nv.tkinfo,"",@"SHT_NOTE"
	.sectionflags	@"SHF_NOTE_NV_TKINFO"
	.tkinfo
        /*0018*/ 	.word	0x00000002
        /*0030*/ 	.string	""
        /*0030*/ 	.string	"ptxas"
        /*0030*/ 	.string	"Cuda compilation tools, release 13.0, V13.0.88"
        /*0030*/ 	.string	"Build cuda_13.0.r13.0/compiler.36424714_0"
        /*0030*/ 	.string	"-arch sm_100 -m 64 "



//--------------------- .note.nv.cuinfo           --------------------------
	.section	.note.nv.cuinfo,"",@"SHT_NOTE"
	.sectionflags	@"SHF_NOTE_NV_CUINFO"
        /*0018*/ 	.short	0x0002
        /*001a*/ 	.short	0x0064
        /*001c*/ 	.short	0x0082
	.zero		2


//--------------------- .nv.info                  --------------------------
	.section	.nv.info,"",@"SHT_CUDA_INFO"
	.align	4


	//----- nvinfo : EIATTR_REGCOUNT
	.align		4
        /*0000*/ 	.byte	0x04, 0x2f
        /*0002*/ 	.short	(.L_1 - .L_0)
	.align		4
.L_0:
        /*0004*/ 	.word	index@(_Z12mandelKernelffffPiiii)
        /*0008*/ 	.word	0x00000010


	//----- nvinfo : EIATTR_FRAME_SIZE
	.align		4
.L_1:
        /*000c*/ 	.byte	0x04, 0x11
        /*000e*/ 	.short	(.L_3 - .L_2)
	.align		4
.L_2:
        /*0010*/ 	.word	index@(_Z12mandelKernelffffPiiii)
        /*0014*/ 	.word	0x00000000


	//----- nvinfo : EIATTR_MIN_STACK_SIZE
	.align		4
.L_3:
        /*0018*/ 	.byte	0x04, 0x12
        /*001a*/ 	.short	(.L_5 - .L_4)
	.align		4
.L_4:
        /*001c*/ 	.word	index@(_Z12mandelKernelffffPiiii)
        /*0020*/ 	.word	0x00000000
.L_5:


//--------------------- .nv.compat                --------------------------
	.section	.nv.compat,"",@"SHT_CUDA_COMPAT_INFO"
	.align	4
        /*0000*/ 	.byte	0x02, 0x09, 0x00, 0x00, 0x02, 0x02, 0x01, 0x00, 0x02, 0x05, 0x05, 0x00, 0x03, 0x07, 0x01, 0x01
        /*0010*/ 	.byte	0x02, 0x03, 0x00, 0x00, 0x02, 0x06, 0x01, 0x00, 0x04, 0x0b, 0x08, 0x00, 0x01, 0x00, 0x00, 0x00
        /*0020*/ 	.byte	0x00, 0x00, 0x00, 0x00


//--------------------- .nv.info._Z12mandelKernelffffPiiii --------------------------
	.section	.nv.info._Z12mandelKernelffffPiiii,"",@"SHT_CUDA_INFO"
	.sectionflags	@""
	.align	4


	//----- nvinfo : EIATTR_CUDA_API_VERSION
	.align		4
        /*0000*/ 	.byte	0x04, 0x37
        /*0002*/ 	.short	(.L_7 - .L_6)
.L_6:
        /*0004*/ 	.word	0x00000082


	//----- nvinfo : EIATTR_KPARAM_INFO
	.align		4
.L_7:
        /*0008*/ 	.byte	0x04, 0x17
        /*000a*/ 	.short	(.L_9 - .L_8)
.L_8:
        /*000c*/ 	.word	0x00000000
        /*0010*/ 	.short	0x0007
        /*0012*/ 	.short	0x0020
        /*0014*/ 	.byte	0x00, 0xf0, 0x11, 0x00


	//----- nvinfo : EIATTR_KPARAM_INFO
	.align		4
.L_9:
        /*0018*/ 	.byte	0x04, 0x17
        /*001a*/ 	.short	(.L_11 - .L_10)
.L_10:
        /*001c*/ 	.word	0x00000000
        /*0020*/ 	.short	0x0006
        /*0022*/ 	.short	0x001c
        /*0024*/ 	.byte	0x00, 0xf0, 0x11, 0x00


	//----- nvinfo : EIATTR_KPARAM_INFO
	.align		4
.L_11:
        /*0028*/ 	.byte	0x04, 0x17
        /*002a*/ 	.short	(.L_13 - .L_12)
.L_12:
        /*002c*/ 	.word	0x00000000
        /*0030*/ 	.short	0x0005
        /*0032*/ 	.short	0x0018
        /*0034*/ 	.byte	0x00, 0xf0, 0x11, 0x00


	//----- nvinfo : EIATTR_KPARAM_INFO
	.align		4
.L_13:
        /*0038*/ 	.byte	0x04, 0x17
        /*003a*/ 	.short	(.L_15 - .L_14)
.L_14:
        /*003c*/ 	.word	0x00000000
        /*0040*/ 	.short	0x0004
        /*0042*/ 	.short	0x0010
        /*0044*/ 	.byte	0x00, 0xf5, 0x21, 0x00


	//----- nvinfo : EIATTR_KPARAM_INFO
	.align		4
.L_15:
        /*0048*/ 	.byte	0x04, 0x17
        /*004a*/ 	.short	(.L_17 - .L_16)
.L_16:
        /*004c*/ 	.word	0x00000000
        /*0050*/ 	.short	0x0003
        /*0052*/ 	.short	0x000c
        /*0054*/ 	.byte	0x00, 0xf0, 0x11, 0x00


	//----- nvinfo : EIATTR_KPARAM_INFO
	.align		4
.L_17:
        /*0058*/ 	.byte	0x04, 0x17
        /*005a*/ 	.short	(.L_19 - .L_18)
.L_18:
        /*005c*/ 	.word	0x00000000
        /*0060*/ 	.short	0x0002
        /*0062*/ 	.short	0x0008
        /*0064*/ 	.byte	0x00, 0xf0, 0x11, 0x00


	//----- nvinfo : EIATTR_KPARAM_INFO
	.align		4
.L_19:
        /*0068*/ 	.byte	0x04, 0x17
        /*006a*/ 	.short	(.L_21 - .L_20)
.L_20:
        /*006c*/ 	.word	0x00000000
        /*0070*/ 	.short	0x0001
        /*0072*/ 	.short	0x0004
        /*0074*/ 	.byte	0x00, 0xf0, 0x11, 0x00


	//----- nvinfo : EIATTR_KPARAM_INFO
	.align		4
.L_21:
        /*0078*/ 	.byte	0x04, 0x17
        /*007a*/ 	.short	(.L_23 - .L_22)
.L_22:
        /*007c*/ 	.word	0x00000000
        /*0080*/ 	.short	0x0000
        /*0082*/ 	.short	0x0000
        /*0084*/ 	.byte	0x00, 0xf0, 0x11, 0x00


	//----- nvinfo : EIATTR_SPARSE_MMA_MASK
	.align		4
.L_23:
        /*0088*/ 	.byte	0x03, 0x50
        /*008a*/ 	.short	0x0000


	//----- nvinfo : EIATTR_MAXREG_COUNT
	.align		4
        /*008c*/ 	.byte	0x03, 0x1b
        /*008e*/ 	.short	0x00ff


	//----- nvinfo : EIATTR_MERCURY_ISA_VERSION
	.align		4
        /*0090*/ 	.byte	0x03, 0x5f
        /*0092*/ 	.short	0x0101


	//----- nvinfo : EIATTR_VRC_CTA_INIT_COUNT
	.align		4
        /*0094*/ 	.byte	0x02, 0x4a
	.zero		1
	.zero		1


	//----- nvinfo : EIATTR_EXIT_INSTR_OFFSETS
	.align		4
        /*0098*/ 	.byte	0x04, 0x1c
        /*009a*/ 	.short	(.L_25 - .L_24)


	//   ....[0]....
.L_24:
        /*009c*/ 	.word	0x000000c0


	//   ....[1]....
        /*00a0*/ 	.word	0x00000300


	//----- nvinfo : EIATTR_CRS_STACK_SIZE
	.align		4
.L_25:
        /*00a4*/ 	.byte	0x04, 0x1e
        /*00a6*/ 	.short	(.L_27 - .L_26)
.L_26:
        /*00a8*/ 	.word	0x00000000


	//----- nvinfo : EIATTR_CBANK_PARAM_SIZE
	.align		4
.L_27:
        /*00ac*/ 	.byte	0x03, 0x19
        /*00ae*/ 	.short	0x0024


	//----- nvinfo : EIATTR_PARAM_CBANK
	.align		4
        /*00b0*/ 	.byte	0x04, 0x0a
        /*00b2*/ 	.short	(.L_29 - .L_28)
	.align		4
.L_28:
        /*00b4*/ 	.word	index@(.nv.constant0._Z12mandelKernelffffPiiii)
        /*00b8*/ 	.short	0x0380
        /*00ba*/ 	.short	0x0024


	//----- nvinfo : EIATTR_SW_WAR
	.align		4
.L_29:
        /*00bc*/ 	.byte	0x04, 0x36
        /*00be*/ 	.short	(.L_31 - .L_30)
.L_30:
        /*00c0*/ 	.word	0x00000008
.L_31:


//--------------------- .nv.callgraph             --------------------------
	.section	.nv.callgraph,"",@"SHT_CUDA_CALLGRAPH"
	.align	4
	.sectionentsize	8
	.align		4
        /*0000*/ 	.word	0x00000000
	.align		4
        /*0004*/ 	.word	0xffffffff
	.align		4
        /*0008*/ 	.word	0x00000000
	.align		4
        /*000c*/ 	.word	0xfffffffe
	.align		4
        /*0010*/ 	.word	0x00000000
	.align		4
        /*0014*/ 	.word	0xfffffffd
	.align		4
        /*0018*/ 	.word	0x00000000
	.align		4
        /*001c*/ 	.word	0xfffffffc


//--------------------- .text._Z12mandelKernelffffPiiii --------------------------
	.section	.text._Z12mandelKernelffffPiiii,"ax",@progbits
	.align	128
        .global         _Z12mandelKernelffffPiiii
        .type           _Z12mandelKernelffffPiiii,@function
        .size           _Z12mandelKernelffffPiiii,(.L_x_4 - _Z12mandelKernelffffPiiii)
        .other          _Z12mandelKernelffffPiiii,@"STO_CUDA_ENTRY STV_DEFAULT"
_Z12mandelKernelffffPiiii:
.text._Z12mandelKernelffffPiiii:
[----:B------:R-:W-:Y:S01]  /*0000*/  LDC R1, c[0x0][0x37c] ;  /* 0x0000df00ff017b82 */ /* 0x000fe20000000800 */
[----:B------:R-:W0:Y:S07]  /*0010*/  S2R R2, SR_TID.Y ;  /* 0x0000000000027919 */ /* 0x000e2e0000002200 */
[----:B------:R-:W1:Y:S01]  /*0020*/  LDC R0, c[0x0][0x360] ;  /* 0x0000d800ff007b82 */ /* 0x000e620000000800 */
[----:B------:R-:W2:Y:S01]  /*0030*/  LDCU.64 UR6, c[0x0][0x398] ;  /* 0x00007300ff0677ac */ /* 0x000ea20008000a00 */
[----:B------:R-:W1:Y:S06]  /*0040*/  S2R R5, SR_TID.X ;  /* 0x0000000000057919 */ /* 0x000e6c0000002100 */
[----:B------:R-:W0:Y:S08]  /*0050*/  S2UR UR5, SR_CTAID.Y ;  /* 0x00000000000579c3 */ /* 0x000e300000002600 */
[----:B------:R-:W0:Y:S08]  /*0060*/  LDC R3, c[0x0][0x364] ;  /* 0x0000d900ff037b82 */ /* 0x000e300000000800 */
[----:B------:R-:W1:Y:S01]  /*0070*/  S2UR UR4, SR_CTAID.X ;  /* 0x00000000000479c3 */ /* 0x000e620000002500 */
[----:B0-----:R-:W-:-:S05]  /*0080*/  IMAD R3, R3, UR5, R2 ;  /* 0x0000000503037c24 */ /* 0x001fca000f8e0202 */
[----:B--2---:R-:W-:Y:S01]  /*0090*/  ISETP.GE.AND P0, PT, R3, UR7, PT ;  /* 0x0000000703007c0c */ /* 0x004fe2000bf06270 */
[----:B-1----:R-:W-:-:S05]  /*00a0*/  IMAD R0, R0, UR4, R5 ;  /* 0x0000000400007c24 */ /* 0x002fca000f8e0205 */
[----:B------:R-:W-:-:S13]  /*00b0*/  ISETP.GE.OR P0, PT, R0, UR6, P0 ;  /* 0x0000000600007c0c */ /* 0x000fda0008706670 */
[----:B------:R-:W-:Y:S05]  /*00c0*/  @P0 EXIT ;  /* 0x000000000000094d */ /* 0x000fea0003800000 */
[----:B------:R-:W0:Y:S01]  /*00d0*/  LDCU UR7, c[0x0][0x3a0] ;  /* 0x00007400ff0777ac */ /* 0x000e220008000800 */
[----:B------:R-:W1:Y:S01]  /*00e0*/  LDC.64 R10, c[0x0][0x380] ;  /* 0x0000e000ff0a7b82 */ /* 0x000e620000000a00 */
[----:B------:R-:W-:Y:S01]  /*00f0*/  I2FP.F32.U32 R2, R3 ;  /* 0x0000000300027245 */ /* 0x000fe20000201000 */
[----:B------:R-:W-:Y:S01]  /*0100*/  IMAD R7, R3, UR6, R0 ;  /* 0x0000000603077c24 */ /* 0x000fe2000f8e0200 */
[----:B------:R-:W-:Y:S01]  /*0110*/  I2FP.F32.S32 R5, R0 ;  /* 0x0000000000057245 */ /* 0x000fe20000201400 */
[----:B------:R-:W2:Y:S04]  /*0120*/  LDCU.64 UR4, c[0x0][0x358] ;  /* 0x00006b00ff0477ac */ /* 0x000ea80008000a00 */
[----:B------:R-:W1:Y:S01]  /*0130*/  LDC.64 R8, c[0x0][0x388] ;  /* 0x0000e200ff087b82 */ /* 0x000e620000000a00 */
[----:B0-----:R-:W-:Y:S01]  /*0140*/  UISETP.GE.AND UP0, UPT, UR7, 0x1, UPT ;  /* 0x000000010700788c */ /* 0x001fe2000bf06270 */
[----:B-1----:R-:W-:Y:S01]  /*0150*/  FFMA R2, R2, R9, R11 ;  /* 0x0000000902027223 */ /* 0x002fe2000000000b */
[----:B------:R-:W-:-:S02]  /*0160*/  HFMA2 R9, -RZ, RZ, 0, 0 ;  /* 0x00000000ff097431 */ /* 0x000fc400000001ff */
[----:B------:R-:W-:-:S05]  /*0170*/  FFMA R5, R5, R8, R10 ;  /* 0x0000000805057223 */ /* 0x000fca000000000a */
[----:B--2---:R-:W-:Y:S05]  /*0180*/  BRA.U !UP0, `(.L_x_0) ;  /* 0x0000000108507547 */ /* 0x004fea000b800000 */
[----:B------:R-:W-:Y:S01]  /*0190*/  BSSY.RECONVERGENT B0, `(.L_x_0) ;  /* 0x0000013000007945 */ /* 0x000fe20003800200 */
[----:B------:R-:W-:Y:S01]  /*01a0*/  MOV R9, RZ ;  /* 0x000000ff00097202 */ /* 0x000fe20000000f00 */
[----:B------:R-:W0:Y:S01]  /*01b0*/  LDCU UR6, c[0x0][0x3a0] ;  /* 0x00007400ff0677ac */ /* 0x000e220008000800 */
[----:B------:R-:W-:Y:S02]  /*01c0*/  MOV R3, R2 ;  /* 0x0000000200037202 */ /* 0x000fe40000000f00 */
[----:B------:R-:W-:Y:S01]  /*01d0*/  MOV R0, R5 ;  /* 0x0000000500007202 */ /* 0x000fe20000000f00 */
[----:B------:R-:W1:Y:S06]  /*01e0*/  LDCU UR7, c[0x0][0x3a0] ;  /* 0x00007400ff0777ac */ /* 0x000e6c0008000800 */
.L_x_2:
[----:B------:R-:W-:Y:S01]  /*01f0*/  FMUL R4, R0, R0 ;  /* 0x0000000000047220 */ /* 0x000fe20000400000 */
[----:B------:R-:W-:-:S04]  /*0200*/  FMUL R13, R3, R3 ;  /* 0x00000003030d7220 */ /* 0x000fc80000400000 */
[----:B------:R-:W-:-:S05]  /*0210*/  FADD R6, R4, R13 ;  /* 0x0000000d04067221 */ /* 0x000fca0000000000 */
[----:B------:R-:W-:-:S13]  /*0220*/  FSETP.GT.AND P0, PT, R6, 4, PT ;  /* 0x408000000600780b */ /* 0x000fda0003f04000 */
[----:B------:R-:W-:Y:S05]  /*0230*/  @P0 BRA `(.L_x_1) ;  /* 0x0000000000200947 */ /* 0x000fea0003800000 */
[----:B------:R-:W-:Y:S01]  /*0240*/  IADD3 R9, PT, PT, R9, 0x1, RZ ;  /* 0x0000000109097810 */ /* 0x000fe20007ffe0ff */
[----:B------:R-:W-:Y:S01]  /*0250*/  FADD R11, R0, R0 ;  /* 0x00000000000b7221 */ /* 0x000fe20000000000 */
[----:B------:R-:W-:Y:S02]  /*0260*/  FADD R0, R4, -R13 ;  /* 0x8000000d04007221 */ /* 0x000fe40000000000 */
[----:B-1----:R-:W-:Y:S01]  /*0270*/  ISETP.NE.AND P0, PT, R9, UR7, PT ;  /* 0x0000000709007c0c */ /* 0x002fe2000bf05270 */
[----:B------:R-:W-:Y:S01]  /*0280*/  FFMA R3, R11, R3, R2 ;  /* 0x000000030b037223 */ /* 0x000fe20000000002 */
[----:B------:R-:W-:-:S11]  /*0290*/  FADD R0, R5, R0 ;  /* 0x0000000005007221 */ /* 0x000fd60000000000 */
[----:B------:R-:W-:Y:S05]  /*02a0*/  @P0 BRA `(.L_x_2) ;  /* 0xfffffffc00d00947 */ /* 0x000fea000383ffff */
[----:B0-----:R-:W-:-:S07]  /*02b0*/  MOV R9, UR6 ;  /* 0x0000000600097c02 */ /* 0x001fce0008000f00 */
.L_x_1:
[----:B01----:R-:W-:Y:S05]  /*02c0*/  BSYNC.RECONVERGENT B0 ;  /* 0x0000000000007941 */ /* 0x003fea0003800200 */
.L_x_0:
[----:B------:R-:W0:Y:S02]  /*02d0*/  LDC.64 R2, c[0x0][0x390] ;  /* 0x0000e400ff027b82 */ /* 0x000e240000000a00 */
[----:B0-----:R-:W-:-:S05]  /*02e0*/  IMAD.WIDE R2, R7, 0x4, R2 ;  /* 0x0000000407027825 */ /* 0x001fca00078e0202 */
[----:B------:R-:W-:Y:S01]  /*02f0*/  STG.E desc[UR4][R2.64], R9 ;  /* 0x0000000902007986 */ /* 0x000fe2000c101904 */
[----:B------:R-:W-:Y:S05]  /*0300*/  EXIT ;  /* 0x000000000000794d */ /* 0x000fea0003800000 */
.L_x_3:
[----:B------:R-:W-:-:S00]  /*0310*/  BRA `(.L_x_3) ;  /* 0xfffffffc00fc7947 */ /* 0x000fc0000383ffff */
[----:B------:R-:W-:-:S00]  /*0320*/  NOP ;  /* 0x0000000000007918 */ /* 0x000fc00000000000 */
        /* <DEDUP_REMOVED lines=13> */
.L_x_4:


//--------------------- .nv.shared.reserved.0     --------------------------
	.section	.nv.shared.reserved.0,"aw",@nobits
	.weak		__nv_reservedSMEM_offset_0_alias
	.size		__nv_reservedSMEM_offset_0_alias, 0, 64
	.other		__nv_reservedSMEM_offset_0_alias,@"STO_CUDA_RESERVED_SHARED STV_DEFAULT"
__nv_reservedSMEM_offset_0_alias:
	.zero		0
	.zero		64


//--------------------- .nv.constant0._Z12mandelKernelffffPiiii --------------------------
	.section	.nv.constant0._Z12mandelKernelffffPiiii,"a",@progbits
	.sectionflags	@""
	.align	4
.nv.constant0._Z12mandelKernelffffPiiii:
	.zero		932


//--------------------- SYMBOLS --------------------------

	.type		.nv.reservedSmem.offset0,@object
	.size		.nv.reservedSmem.offset0,0x4
